	.headerflags	@"EF_CUDA_TEXMODE_UNIFIED EF_CUDA_64BIT_ADDRESS EF_CUDA_ACCELERATORS EF_CUDA_SM90 EF_CUDA_VIRTUAL_SM(EF_CUDA_SM90)"
	.elftype	@"ET_EXEC"


//--------------------- .nv.info                  --------------------------
	.section	.nv.info,"",@"SHT_CUDA_INFO"
	.align	4


	//----- nvinfo : EIATTR_REGCOUNT
	.align		4
        /*0000*/ 	.byte	0x04, 0x2f
        /*0002*/ 	.short	(.L_1 - .L_0)
	.align		4
.L_0:
        /*0004*/ 	.word	index@(triton_poi_fused_relu_transpose_1)
        /*0008*/ 	.word	0x0000000e


	//----- nvinfo : EIATTR_MIN_STACK_SIZE
	.align		4
.L_1:
        /*000c*/ 	.byte	0x04, 0x12
        /*000e*/ 	.short	(.L_3 - .L_2)
	.align		4
.L_2:
        /*0010*/ 	.word	index@(triton_poi_fused_relu_transpose_1)
        /*0014*/ 	.word	0x00000000


	//----- nvinfo : EIATTR_FRAME_SIZE
	.align		4
.L_3:
        /*0018*/ 	.byte	0x04, 0x11
        /*001a*/ 	.short	(.L_5 - .L_4)
	.align		4
.L_4:
        /*001c*/ 	.word	index@(triton_poi_fused_relu_transpose_1)
        /*0020*/ 	.word	0x00000000


	//----- nvinfo : EIATTR_MIN_STACK_SIZE
	.align		4
.L_5:
        /*0024*/ 	.byte	0x04, 0x12
        /*0026*/ 	.short	(.L_7 - .L_6)
	.align		4
.L_6:
        /*0028*/ 	.word	index@(triton_poi_fused_relu_transpose_1)
        /*002c*/ 	.word	0x00000000
.L_7:


//--------------------- .nv.info.triton_poi_fused_relu_transpose_1 --------------------------
	.section	.nv.info.triton_poi_fused_relu_transpose_1,"",@"SHT_CUDA_INFO"
	.sectionflags	@""
	.align	4


	//----- nvinfo : EIATTR_CUDA_API_VERSION
	.align		4
        /*0000*/ 	.byte	0x04, 0x37
        /*0002*/ 	.short	(.L_9 - .L_8)
.L_8:
        /*0004*/ 	.word	0x0000007c


	//----- nvinfo : EIATTR_KPARAM_INFO
	.align		4
.L_9:
        /*0008*/ 	.byte	0x04, 0x17
        /*000a*/ 	.short	(.L_11 - .L_10)
.L_10:
        /*000c*/ 	.word	0x00000000
        /*0010*/ 	.short	0x0002
        /*0012*/ 	.short	0x0010
        /*0014*/ 	.byte	0x00, 0xf0, 0x11, 0x00


	//----- nvinfo : EIATTR_KPARAM_INFO
	.align		4
.L_11:
        /*0018*/ 	.byte	0x04, 0x17
        /*001a*/ 	.short	(.L_13 - .L_12)
.L_12:
        /*001c*/ 	.word	0x00000000
        /*0020*/ 	.short	0x0001
        /*0022*/ 	.short	0x0008
        /*0024*/ 	.byte	0x00, 0xf4, 0x21, 0x00


	//----- nvinfo : EIATTR_KPARAM_INFO
	.align		4
.L_13:
        /*0028*/ 	.byte	0x04, 0x17
        /*002a*/ 	.short	(.L_15 - .L_14)
.L_14:
        /*002c*/ 	.word	0x00000000
        /*0030*/ 	.short	0x0000
        /*0032*/ 	.short	0x0000
        /*0034*/ 	.byte	0x00, 0xf4, 0x21, 0x00


	//----- nvinfo : EIATTR_SPARSE_MMA_MASK
	.align		4
.L_15:
        /*0038*/ 	.byte	0x03, 0x50
        /*003a*/ 	.short	0x0000


	//----- nvinfo : EIATTR_MAXREG_COUNT
	.align		4
        /*003c*/ 	.byte	0x03, 0x1b
        /*003e*/ 	.short	0x00ff


	//----- nvinfo : EIATTR_EXIT_INSTR_OFFSETS
	.align		4
        /*0040*/ 	.byte	0x04, 0x1c
        /*0042*/ 	.short	(.L_17 - .L_16)


	//   ....[0]....
.L_16:
        /*0044*/ 	.word	0x00000240


	//   ....[1]....
        /*0048*/ 	.word	0x00000260


	//----- nvinfo : EIATTR_REQNTID
	.align		4
.L_17:
        /*004c*/ 	.byte	0x04, 0x10
        /*004e*/ 	.short	(.L_19 - .L_18)
.L_18:
        /*0050*/ 	.word	0x00000080
        /*0054*/ 	.word	0x00000001
        /*0058*/ 	.word	0x00000001


	//----- nvinfo : EIATTR_CRS_STACK_SIZE
	.align		4
.L_19:
        /*005c*/ 	.byte	0x04, 0x1e
        /*005e*/ 	.short	(.L_21 - .L_20)
.L_20:
        /*0060*/ 	.word	0x00000000


	//----- nvinfo : EIATTR_CBANK_PARAM_SIZE
	.align		4
.L_21:
        /*0064*/ 	.byte	0x03, 0x19
        /*0066*/ 	.short	0x0014


	//----- nvinfo : EIATTR_PARAM_CBANK
	.align		4
        /*0068*/ 	.byte	0x04, 0x0a
        /*006a*/ 	.short	(.L_23 - .L_22)
	.align		4
.L_22:
        /*006c*/ 	.word	index@(.nv.constant0.triton_poi_fused_relu_transpose_1)
        /*0070*/ 	.short	0x0210
        /*0072*/ 	.short	0x0014


	//----- nvinfo : EIATTR_SW_WAR
	.align		4
.L_23:
        /*0074*/ 	.byte	0x04, 0x36
        /*0076*/ 	.short	(.L_25 - .L_24)
.L_24:
        /*0078*/ 	.word	0x00000008
.L_25:


//--------------------- .nv.callgraph             --------------------------
	.section	.nv.callgraph,"",@"SHT_CUDA_CALLGRAPH"
	.align	4
	.sectionentsize	8
	.align		4
        /*0000*/ 	.word	0x00000000
	.align		4
        /*0004*/ 	.word	0xffffffff
	.align		4
        /*0008*/ 	.word	0x00000000
	.align		4
        /*000c*/ 	.word	0xfffffffe
	.align		4
        /*0010*/ 	.word	0x00000000
	.align		4
        /*0014*/ 	.word	0xfffffffd
	.align		4
        /*0018*/ 	.word	0x00000000
	.align		4
        /*001c*/ 	.word	0xfffffffc


//--------------------- .text.triton_poi_fused_relu_transpose_1 --------------------------
	.section	.text.triton_poi_fused_relu_transpose_1,"ax",@progbits
	.align	128
        .global         triton_poi_fused_relu_transpose_1
        .type           triton_poi_fused_relu_transpose_1,@function
        .size           triton_poi_fused_relu_transpose_1,(.L_x_3 - triton_poi_fused_relu_transpose_1)
        .other          triton_poi_fused_relu_transpose_1,@"STO_CUDA_ENTRY STV_DEFAULT"
triton_poi_fused_relu_transpose_1:
.text.triton_poi_fused_relu_transpose_1:
[----:B------:R-:W0:Y:S02]  /*0000*/  LDC R1, c[0x0][0x28] ;  /* 0x00000a00ff017b82 */ /* 0x000e240000000800 */
[----:B------:R-:W1:Y:S01]  /*0010*/  S2R R0, SR_TID.X ;  /* 0x0000000000007919 */ /* 0x000e620000002100 */
[----:B------:R-:W2:Y:S01]  /*0020*/  LDC.64 R4, c[0x0][0x218] ;  /* 0x00008600ff047b82 */ /* 0x000ea20000000a00 */
[----:B------:R-:W-:Y:S01]  /*0030*/  ULDC.64 UR4, c[0x0][0x208] ;  /* 0x0000820000047ab9 */ /* 0x000fe20000000a00 */
[----:B------:R-:W-:Y:S01]  /*0040*/  BSSY B0, `(.L_x_0) ;  /* 0x000001f000007945 */ /* 0x000fe20003800000 */
[----:B------:R-:W3:Y:S05]  /*0050*/  S2R R7, SR_CTAID.X ;  /* 0x0000000000077919 */ /* 0x000eea0000002500 */
[----:B------:R-:W4:Y:S01]  /*0060*/  LDC.64 R2, c[0x0][0x210] ;  /* 0x00008400ff027b82 */ /* 0x000f220000000a00 */
[----:B-1----:R-:W-:Y:S01]  /*0070*/  IMAD.SHL.U32 R0, R0, 0x2, RZ ;  /* 0x0000000200007824 */ /* 0x002fe200078e00ff */
[----:B---3--:R-:W-:-:S04]  /*0080*/  SHF.R.S32.HI R6, RZ, 0x17, R7 ;  /* 0x00000017ff067819 */ /* 0x008fc80000011407 */
[----:B------:R-:W-:Y:S02]  /*0090*/  LOP3.LUT R0, R0, 0xfe, RZ, 0xc0, !PT ;  /* 0x000000fe00007812 */ /* 0x000fe400078ec0ff */
[----:B------:R-:W-:-:S03]  /*00a0*/  SGXT R6, R6, 0x1 ;  /* 0x000000010606781a */ /* 0x000fc60000000200 */
[----:B------:R-:W-:-:S04]  /*00b0*/  IMAD R7, R7, 0x100, R0 ;  /* 0x0000010007077824 */ /* 0x000fc800078e0200 */
[----:B--2---:R-:W-:Y:S01]  /*00c0*/  IMAD.WIDE R4, R7, 0x4, R4 ;  /* 0x0000000407047825 */ /* 0x004fe200078e0204 */
[CC--:B------:R-:W-:Y:S02]  /*00d0*/  LEA.HI R8, R6.reuse, R7.reuse, RZ, 0x4 ;  /* 0x0000000706087211 */ /* 0x0c0fe400078f20ff */
[CC--:B------:R-:W-:Y:S02]  /*00e0*/  LEA.HI R0, R6.reuse, R7.reuse, RZ, 0x2 ;  /* 0x0000000706007211 */ /* 0x0c0fe400078f10ff */
[----:B------:R-:W-:Y:S02]  /*00f0*/  SHF.R.S32.HI R10, RZ, 0x4, R8 ;  /* 0x00000004ff0a7819 */ /* 0x000fe40000011408 */
[----:B------:R-:W-:Y:S02]  /*0100*/  LEA.HI R8, R6, R7, RZ, 0x6 ;  /* 0x0000000706087211 */ /* 0x000fe400078f30ff */
[----:B------:R-:W-:Y:S02]  /*0110*/  LOP3.LUT R6, R0, 0xfffffffc, RZ, 0xc0, !PT ;  /* 0xfffffffc00067812 */ /* 0x000fe400078ec0ff */
[----:B------:R-:W-:-:S02]  /*0120*/  SHF.R.S32.HI R0, RZ, 0x2, R0 ;  /* 0x00000002ff007819 */ /* 0x000fc40000011400 */
[----:B------:R-:W-:Y:S01]  /*0130*/  LEA.HI R11, R10, R10, RZ, 0x2 ;  /* 0x0000000a0a0b7211 */ /* 0x000fe200078f10ff */
[----:B------:R-:W-:Y:S01]  /*0140*/  IMAD.IADD R6, R7, 0x1, -R6 ;  /* 0x0000000107067824 */ /* 0x000fe200078e0a06 */
[----:B------:R-:W-:Y:S02]  /*0150*/  SHF.R.S32.HI R9, RZ, 0x6, R8 ;  /* 0x00000006ff097819 */ /* 0x000fe40000011408 */
[----:B------:R-:W-:Y:S02]  /*0160*/  LEA.HI R8, R0, R0, RZ, 0x2 ;  /* 0x0000000000087211 */ /* 0x000fe400078f10ff */
[----:B------:R-:W-:Y:S01]  /*0170*/  LOP3.LUT R11, R11, 0xffffffc, RZ, 0xc0, !PT ;  /* 0x0ffffffc0b0b7812 */ /* 0x000fe200078ec0ff */
[----:B------:R-:W-:Y:S01]  /*0180*/  IMAD R6, R9, 0x4, R6 ;  /* 0x0000000409067824 */ /* 0x000fe200078e0206 */
[----:B------:R-:W-:Y:S02]  /*0190*/  ISETP.GE.AND P0, PT, R7, 0x100, PT ;  /* 0x000001000700780c */ /* 0x000fe40003f06270 */
[----:B------:R-:W-:Y:S01]  /*01a0*/  LOP3.LUT R9, R8, 0x3fffffc, RZ, 0xc0, !PT ;  /* 0x03fffffc08097812 */ /* 0x000fe200078ec0ff */
[----:B------:R-:W-:-:S04]  /*01b0*/  IMAD.IADD R11, R10, 0x1, -R11 ;  /* 0x000000010a0b7824 */ /* 0x000fc800078e0a0b */
[----:B------:R-:W-:Y:S02]  /*01c0*/  IMAD.IADD R9, R0, 0x1, -R9 ;  /* 0x0000000100097824 */ /* 0x000fe400078e0a09 */
[----:B------:R-:W-:-:S04]  /*01d0*/  IMAD R6, R11, 0x10, R6 ;  /* 0x000000100b067824 */ /* 0x000fc800078e0206 */
[----:B------:R-:W-:Y:S01]  /*01e0*/  IMAD R9, R9, 0x40, R6 ;  /* 0x0000004009097824 */ /* 0x000fe200078e0206 */
[----:B------:R-:W-:-:S03]  /*01f0*/  CS2R R6, SRZ ;  /* 0x0000000000067805 */ /* 0x000fc6000001ff00 */
[----:B----4-:R-:W-:Y:S01]  /*0200*/  IMAD.WIDE R2, R9, 0x4, R2 ;  /* 0x0000000409027825 */ /* 0x010fe200078e0202 */
[----:B------:R-:W-:Y:S06]  /*0210*/  @P0 BRA `(.L_x_1) ;  /* 0x0000000000040947 */ /* 0x000fec0003800000 */
[----:B------:R1:W5:Y:S02]  /*0220*/  LDG.E.64 R6, desc[UR4][R2.64] ;  /* 0x0000000402067981 */ /* 0x000364000c1e1b00 */
.L_x_1:
[----:B------:R-:W-:Y:S05]  /*0230*/  BSYNC B0 ;  /* 0x0000000000007941 */ /* 0x000fea0003800000 */
.L_x_0:
[----:B------:R-:W-:Y:S05]  /*0240*/  @P0 EXIT ;  /* 0x000000000000094d */ /* 0x000fea0003800000 */
[----:B-----5:R-:W-:Y:S01]  /*0250*/  STG.E.64 desc[UR4][R4.64], R6 ;  /* 0x0000000604007986 */ /* 0x020fe2000c101b04 */
[----:B------:R-:W-:Y:S05]  /*0260*/  EXIT ;  /* 0x000000000000794d */ /* 0x000fea0003800000 */
.L_x_2:
[----:B------:R-:W-:-:S00]  /*0270*/  BRA `(.L_x_2) ;  /* 0xfffffffc00fc7947 */ /* 0x000fc0000383ffff */
[----:B------:R-:W-:-:S00]  /*0280*/  NOP ;  /* 0x0000000000007918 */ /* 0x000fc00000000000 */
[----:B------:R-:W-:-:S00]  /*0290*/  NOP ;  /* 0x0000000000007918 */ /* 0x000fc00000000000 */
[----:B------:R-:W-:-:S00]  /*02a0*/  NOP ;  /* 0x0000000000007918 */ /* 0x000fc00000000000 */
[----:B------:R-:W-:-:S00]  /*02b0*/  NOP ;  /* 0x0000000000007918 */ /* 0x000fc00000000000 */
[----:B------:R-:W-:-:S00]  /*02c0*/  NOP ;  /* 0x0000000000007918 */ /* 0x000fc00000000000 */
[----:B------:R-:W-:-:S00]  /*02d0*/  NOP ;  /* 0x0000000000007918 */ /* 0x000fc00000000000 */
[----:B------:R-:W-:-:S00]  /*02e0*/  NOP ;  /* 0x0000000000007918 */ /* 0x000fc00000000000 */
[----:B------:R-:W-:-:S00]  /*02f0*/  NOP ;  /* 0x0000000000007918 */ /* 0x000fc00000000000 */
.L_x_3:


//--------------------- .nv.constant0.triton_poi_fused_relu_transpose_1 --------------------------
	.section	.nv.constant0.triton_poi_fused_relu_transpose_1,"a",@progbits
	.sectionflags	@""
	.align	4
.nv.constant0.triton_poi_fused_relu_transpose_1:
	.zero		548
